//
// Generated by NVIDIA NVVM Compiler
//
// Compiler Build ID: CL-36424714
// Cuda compilation tools, release 13.0, V13.0.88
// Based on NVVM 20.0.0
//

.version 9.0
.target sm_100
.address_size 64

	// .globl	_Z17access_tile_stackPfiii

.visible .entry _Z17access_tile_stackPfiii(
	.param .u64 .ptr .align 1 _Z17access_tile_stackPfiii_param_0,
	.param .u32 _Z17access_tile_stackPfiii_param_1,
	.param .u32 _Z17access_tile_stackPfiii_param_2,
	.param .u32 _Z17access_tile_stackPfiii_param_3
)
{


	ret;

}


// ===== COMPILED SASS (sm_100) =====

	.target	sm_100

	.elftype	@"ET_EXEC"


//--------------------- .note.nv.tkinfo           --------------------------
	.section	.note.nv.tkinfo,"",@"SHT_NOTE"
	.sectionflags	@"SHF_NOTE_NV_TKINFO"
	.tkinfo
        /*0018*/ 	.word	0x00000002
        /*0030*/ 	.string	""
        /*0030*/ 	.string	"ptxas"
        /*0030*/ 	.string	"Cuda compilation tools, release 13.0, V13.0.88"
        /*0030*/ 	.string	"Build cuda_13.0.r13.0/compiler.36424714_0"
        /*0030*/ 	.string	"-arch sm_100 -m 64 "



//--------------------- .note.nv.cuinfo           --------------------------
	.section	.note.nv.cuinfo,"",@"SHT_NOTE"
	.sectionflags	@"SHF_NOTE_NV_CUINFO"
        /*0018*/ 	.short	0x0002
        /*001a*/ 	.short	0x0064
        /*001c*/ 	.short	0x0082
	.zero		2


//--------------------- .nv.info                  --------------------------
	.section	.nv.info,"",@"SHT_CUDA_INFO"
	.align	4


	//----- nvinfo : EIATTR_REGCOUNT
	.align		4
        /*0000*/ 	.byte	0x04, 0x2f
        /*0002*/ 	.short	(.L_1 - .L_0)
	.align		4
.L_0:
        /*0004*/ 	.word	index@(_Z17access_tile_stackPfiii)
        /*0008*/ 	.word	0x00000004


	//----- nvinfo : EIATTR_FRAME_SIZE
	.align		4
.L_1:
        /*000c*/ 	.byte	0x04, 0x11
        /*000e*/ 	.short	(.L_3 - .L_2)
	.align		4
.L_2:
        /*0010*/ 	.word	index@(_Z17access_tile_stackPfiii)
        /*0014*/ 	.word	0x00000000


	//----- nvinfo : EIATTR_MIN_STACK_SIZE
	.align		4
.L_3:
        /*0018*/ 	.byte	0x04, 0x12
        /*001a*/ 	.short	(.L_5 - .L_4)
	.align		4
.L_4:
        /*001c*/ 	.word	index@(_Z17access_tile_stackPfiii)
        /*0020*/ 	.word	0x00000000
.L_5:


//--------------------- .nv.compat                --------------------------
	.section	.nv.compat,"",@"SHT_CUDA_COMPAT_INFO"
	.align	4
        /*0000*/ 	.byte	0x02, 0x09, 0x00, 0x00, 0x02, 0x02, 0x01, 0x00, 0x02, 0x05, 0x05, 0x00, 0x03, 0x07, 0x01, 0x01
        /*0010*/ 	.byte	0x02, 0x03, 0x00, 0x00, 0x02, 0x06, 0x01, 0x00, 0x04, 0x0b, 0x08, 0x00, 0x09, 0x00, 0x00, 0x00
        /*0020*/ 	.byte	0x00, 0x00, 0x00, 0x00


//--------------------- .nv.info._Z17access_tile_stackPfiii --------------------------
	.section	.nv.info._Z17access_tile_stackPfiii,"",@"SHT_CUDA_INFO"
	.sectionflags	@""
	.align	4


	//----- nvinfo : EIATTR_CUDA_API_VERSION
	.align		4
        /*0000*/ 	.byte	0x04, 0x37
        /*0002*/ 	.short	(.L_7 - .L_6)
.L_6:
        /*0004*/ 	.word	0x00000082


	//----- nvinfo : EIATTR_KPARAM_INFO
	.align		4
.L_7:
        /*0008*/ 	.byte	0x04, 0x17
        /*000a*/ 	.short	(.L_9 - .L_8)
.L_8:
        /*000c*/ 	.word	0x00000000
        /*0010*/ 	.short	0x0003
        /*0012*/ 	.short	0x0010
        /*0014*/ 	.byte	0x00, 0xf0, 0x11, 0x00


	//----- nvinfo : EIATTR_KPARAM_INFO
	.align		4
.L_9:
        /*0018*/ 	.byte	0x04, 0x17
        /*001a*/ 	.short	(.L_11 - .L_10)
.L_10:
        /*001c*/ 	.word	0x00000000
        /*0020*/ 	.short	0x0002
        /*0022*/ 	.short	0x000c
        /*0024*/ 	.byte	0x00, 0xf0, 0x11, 0x00


	//----- nvinfo : EIATTR_KPARAM_INFO
	.align		4
.L_11:
        /*0028*/ 	.byte	0x04, 0x17
        /*002a*/ 	.short	(.L_13 - .L_12)
.L_12:
        /*002c*/ 	.word	0x00000000
        /*0030*/ 	.short	0x0001
        /*0032*/ 	.short	0x0008
        /*0034*/ 	.byte	0x00, 0xf0, 0x11, 0x00


	//----- nvinfo : EIATTR_KPARAM_INFO
	.align		4
.L_13:
        /*0038*/ 	.byte	0x04, 0x17
        /*003a*/ 	.short	(.L_15 - .L_14)
.L_14:
        /*003c*/ 	.word	0x00000000
        /*0040*/ 	.short	0x0000
        /*0042*/ 	.short	0x0000
        /*0044*/ 	.byte	0x00, 0xf5, 0x21, 0x00


	//----- nvinfo : EIATTR_SPARSE_MMA_MASK
	.align		4
.L_15:
        /*0048*/ 	.byte	0x03, 0x50
        /*004a*/ 	.short	0x0000


	//----- nvinfo : EIATTR_MAXREG_COUNT
	.align		4
        /*004c*/ 	.byte	0x03, 0x1b
        /*004e*/ 	.short	0x00ff


	//----- nvinfo : EIATTR_MERCURY_ISA_VERSION
	.align		4
        /*0050*/ 	.byte	0x03, 0x5f
        /*0052*/ 	.short	0x0101


	//----- nvinfo : EIATTR_VRC_CTA_INIT_COUNT
	.align		4
        /*0054*/ 	.byte	0x02, 0x4a
	.zero		1
	.zero		1


	//----- nvinfo : EIATTR_EXIT_INSTR_OFFSETS
	.align		4
        /*0058*/ 	.byte	0x04, 0x1c
        /*005a*/ 	.short	(.L_17 - .L_16)


	//   ....[0]....
.L_16:
        /*005c*/ 	.word	0x00000010


	//----- nvinfo : EIATTR_CBANK_PARAM_SIZE
	.align		4
.L_17:
        /*0060*/ 	.byte	0x03, 0x19
        /*0062*/ 	.short	0x0014


	//----- nvinfo : EIATTR_PARAM_CBANK
	.align		4
        /*0064*/ 	.byte	0x04, 0x0a
        /*0066*/ 	.short	(.L_19 - .L_18)
	.align		4
.L_18:
        /*0068*/ 	.word	index@(.nv.constant0._Z17access_tile_stackPfiii)
        /*006c*/ 	.short	0x0380
        /*006e*/ 	.short	0x0014


	//----- nvinfo : EIATTR_SW_WAR
	.align		4
.L_19:
        /*0070*/ 	.byte	0x04, 0x36
        /*0072*/ 	.short	(.L_21 - .L_20)
.L_20:
        /*0074*/ 	.word	0x00000008
.L_21:


//--------------------- .nv.callgraph             --------------------------
	.section	.nv.callgraph,"",@"SHT_CUDA_CALLGRAPH"
	.align	4
	.sectionentsize	8
	.align		4
        /*0000*/ 	.word	0x00000000
	.align		4
        /*0004*/ 	.word	0xffffffff
	.align		4
        /*0008*/ 	.word	0x00000000
	.align		4
        /*000c*/ 	.word	0xfffffffe
	.align		4
        /*0010*/ 	.word	0x00000000
	.align		4
        /*0014*/ 	.word	0xfffffffd
	.align		4
        /*0018*/ 	.word	0x00000000
	.align		4
        /*001c*/ 	.word	0xfffffffc


//--------------------- .text._Z17access_tile_stackPfiii --------------------------
	.section	.text._Z17access_tile_stackPfiii,"ax",@progbits
	.align	128
        .global         _Z17access_tile_stackPfiii
        .type           _Z17access_tile_stackPfiii,@function
        .size           _Z17access_tile_stackPfiii,(.L_x_1 - _Z17access_tile_stackPfiii)
        .other          _Z17access_tile_stackPfiii,@"STO_CUDA_ENTRY STV_DEFAULT"
_Z17access_tile_stackPfiii:
.text._Z17access_tile_stackPfiii:
[----:B------:R-:W-:Y:S01]  /*0000*/  LDC R1, c[0x0][0x37c] ;  /* 0x0000df00ff017b82 */ /* 0x000fe20000000800 */
[----:B------:R-:W-:Y:S05]  /*0010*/  EXIT ;  /* 0x000000000000794d */ /* 0x000fea0003800000 */
.L_x_0:
[----:B------:R-:W-:-:S00]  /*0020*/  BRA `(.L_x_0) ;  /* 0xfffffffc00fc7947 */ /* 0x000fc0000383ffff */
[----:B------:R-:W-:-:S00]  /*0030*/  NOP ;  /* 0x0000000000007918 */ /* 0x000fc00000000000 */
        /* <DEDUP_REMOVED lines=12> */
.L_x_1:


//--------------------- .nv.shared.reserved.0     --------------------------
	.section	.nv.shared.reserved.0,"aw",@nobits
	.weak		__nv_reservedSMEM_offset_0_alias
	.size		__nv_reservedSMEM_offset_0_alias, 0, 64
	.other		__nv_reservedSMEM_offset_0_alias,@"STO_CUDA_RESERVED_SHARED STV_DEFAULT"
__nv_reservedSMEM_offset_0_alias:
	.zero		0
	.zero		64


//--------------------- .nv.constant0._Z17access_tile_stackPfiii --------------------------
	.section	.nv.constant0._Z17access_tile_stackPfiii,"a",@progbits
	.sectionflags	@""
	.align	4
.nv.constant0._Z17access_tile_stackPfiii:
	.zero		916


//--------------------- SYMBOLS --------------------------

	.type		.nv.reservedSmem.offset0,@object
	.size		.nv.reservedSmem.offset0,0x4
